	.headerflags	@"EF_CUDA_TEXMODE_UNIFIED EF_CUDA_64BIT_ADDRESS EF_CUDA_ACCELERATORS EF_CUDA_SM90 EF_CUDA_VIRTUAL_SM(EF_CUDA_SM90)"
	.elftype	@"ET_EXEC"


//--------------------- .nv.info                  --------------------------
	.section	.nv.info,"",@"SHT_CUDA_INFO"
	.align	4


	//----- nvinfo : EIATTR_REGCOUNT
	.align		4
        /*0000*/ 	.byte	0x04, 0x2f
        /*0002*/ 	.short	(.L_1 - .L_0)
	.align		4
.L_0:
        /*0004*/ 	.word	index@(triton_poi_fused_add_cat_7)
        /*0008*/ 	.word	0x0000000c


	//----- nvinfo : EIATTR_MIN_STACK_SIZE
	.align		4
.L_1:
        /*000c*/ 	.byte	0x04, 0x12
        /*000e*/ 	.short	(.L_3 - .L_2)
	.align		4
.L_2:
        /*0010*/ 	.word	index@(triton_poi_fused_add_cat_7)
        /*0014*/ 	.word	0x00000000


	//----- nvinfo : EIATTR_FRAME_SIZE
	.align		4
.L_3:
        /*0018*/ 	.byte	0x04, 0x11
        /*001a*/ 	.short	(.L_5 - .L_4)
	.align		4
.L_4:
        /*001c*/ 	.word	index@(triton_poi_fused_add_cat_7)
        /*0020*/ 	.word	0x00000000


	//----- nvinfo : EIATTR_MIN_STACK_SIZE
	.align		4
.L_5:
        /*0024*/ 	.byte	0x04, 0x12
        /*0026*/ 	.short	(.L_7 - .L_6)
	.align		4
.L_6:
        /*0028*/ 	.word	index@(triton_poi_fused_add_cat_7)
        /*002c*/ 	.word	0x00000000
.L_7:


//--------------------- .nv.info.triton_poi_fused_add_cat_7 --------------------------
	.section	.nv.info.triton_poi_fused_add_cat_7,"",@"SHT_CUDA_INFO"
	.sectionflags	@""
	.align	4


	//----- nvinfo : EIATTR_CUDA_API_VERSION
	.align		4
        /*0000*/ 	.byte	0x04, 0x37
        /*0002*/ 	.short	(.L_9 - .L_8)
.L_8:
        /*0004*/ 	.word	0x0000007c


	//----- nvinfo : EIATTR_KPARAM_INFO
	.align		4
.L_9:
        /*0008*/ 	.byte	0x04, 0x17
        /*000a*/ 	.short	(.L_11 - .L_10)
.L_10:
        /*000c*/ 	.word	0x00000000
        /*0010*/ 	.short	0x0002
        /*0012*/ 	.short	0x0010
        /*0014*/ 	.byte	0x00, 0xf0, 0x11, 0x00


	//----- nvinfo : EIATTR_KPARAM_INFO
	.align		4
.L_11:
        /*0018*/ 	.byte	0x04, 0x17
        /*001a*/ 	.short	(.L_13 - .L_12)
.L_12:
        /*001c*/ 	.word	0x00000000
        /*0020*/ 	.short	0x0001
        /*0022*/ 	.short	0x0008
        /*0024*/ 	.byte	0x00, 0xf4, 0x21, 0x00


	//----- nvinfo : EIATTR_KPARAM_INFO
	.align		4
.L_13:
        /*0028*/ 	.byte	0x04, 0x17
        /*002a*/ 	.short	(.L_15 - .L_14)
.L_14:
        /*002c*/ 	.word	0x00000000
        /*0030*/ 	.short	0x0000
        /*0032*/ 	.short	0x0000
        /*0034*/ 	.byte	0x00, 0xf4, 0x21, 0x00


	//----- nvinfo : EIATTR_SPARSE_MMA_MASK
	.align		4
.L_15:
        /*0038*/ 	.byte	0x03, 0x50
        /*003a*/ 	.short	0x0000


	//----- nvinfo : EIATTR_MAXREG_COUNT
	.align		4
        /*003c*/ 	.byte	0x03, 0x1b
        /*003e*/ 	.short	0x00ff


	//----- nvinfo : EIATTR_EXIT_INSTR_OFFSETS
	.align		4
        /*0040*/ 	.byte	0x04, 0x1c
        /*0042*/ 	.short	(.L_17 - .L_16)


	//   ....[0]....
.L_16:
        /*0044*/ 	.word	0x000002b0


	//   ....[1]....
        /*0048*/ 	.word	0x000002d0


	//----- nvinfo : EIATTR_REQNTID
	.align		4
.L_17:
        /*004c*/ 	.byte	0x04, 0x10
        /*004e*/ 	.short	(.L_19 - .L_18)
.L_18:
        /*0050*/ 	.word	0x00000080
        /*0054*/ 	.word	0x00000001
        /*0058*/ 	.word	0x00000001


	//----- nvinfo : EIATTR_CBANK_PARAM_SIZE
	.align		4
.L_19:
        /*005c*/ 	.byte	0x03, 0x19
        /*005e*/ 	.short	0x0014


	//----- nvinfo : EIATTR_PARAM_CBANK
	.align		4
        /*0060*/ 	.byte	0x04, 0x0a
        /*0062*/ 	.short	(.L_21 - .L_20)
	.align		4
.L_20:
        /*0064*/ 	.word	index@(.nv.constant0.triton_poi_fused_add_cat_7)
        /*0068*/ 	.short	0x0210
        /*006a*/ 	.short	0x0014


	//----- nvinfo : EIATTR_SW_WAR
	.align		4
.L_21:
        /*006c*/ 	.byte	0x04, 0x36
        /*006e*/ 	.short	(.L_23 - .L_22)
.L_22:
        /*0070*/ 	.word	0x00000008
.L_23:


//--------------------- .nv.callgraph             --------------------------
	.section	.nv.callgraph,"",@"SHT_CUDA_CALLGRAPH"
	.align	4
	.sectionentsize	8
	.align		4
        /*0000*/ 	.word	0x00000000
	.align		4
        /*0004*/ 	.word	0xffffffff
	.align		4
        /*0008*/ 	.word	0x00000000
	.align		4
        /*000c*/ 	.word	0xfffffffe
	.align		4
        /*0010*/ 	.word	0x00000000
	.align		4
        /*0014*/ 	.word	0xfffffffd
	.align		4
        /*0018*/ 	.word	0x00000000
	.align		4
        /*001c*/ 	.word	0xfffffffc


//--------------------- .text.triton_poi_fused_add_cat_7 --------------------------
	.section	.text.triton_poi_fused_add_cat_7,"ax",@progbits
	.align	128
        .global         triton_poi_fused_add_cat_7
        .type           triton_poi_fused_add_cat_7,@function
        .size           triton_poi_fused_add_cat_7,(.L_x_1 - triton_poi_fused_add_cat_7)
        .other          triton_poi_fused_add_cat_7,@"STO_CUDA_ENTRY STV_DEFAULT"
triton_poi_fused_add_cat_7:
.text.triton_poi_fused_add_cat_7:
[----:B------:R-:W0:Y:S02]  /*0000*/  LDC R1, c[0x0][0x28] ;  /* 0x00000a00ff017b82 */ /* 0x000e240000000800 */
[----:B------:R-:W1:Y:S01]  /*0010*/  S2R R0, SR_TID.X ;  /* 0x0000000000007919 */ /* 0x000e620000002100 */
[----:B------:R-:W-:Y:S01]  /*0020*/  ULDC.64 UR4, c[0x0][0x218] ;  /* 0x0000860000047ab9 */ /* 0x000fe20000000a00 */
[----:B------:R-:W2:Y:S01]  /*0030*/  S2R R3, SR_CTAID.X ;  /* 0x0000000000037919 */ /* 0x000ea20000002500 */
[----:B-1----:R-:W-:Y:S02]  /*0040*/  LOP3.LUT R0, R0, 0x7f, RZ, 0xc0, !PT ;  /* 0x0000007f00007812 */ /* 0x002fe400078ec0ff */
[----:B--2---:R-:W-:-:S03]  /*0050*/  SHF.R.S32.HI R4, RZ, 0x18, R3 ;  /* 0x00000018ff047819 */ /* 0x004fc60000011403 */
[----:B------:R-:W-:Y:S01]  /*0060*/  IMAD R7, R3, 0x80, R0 ;  /* 0x0000008003077824 */ /* 0x000fe200078e0200 */
[----:B------:R-:W-:-:S04]  /*0070*/  SGXT R4, R4, 0x1 ;  /* 0x000000010404781a */ /* 0x000fc80000000200 */
[----:B------:R-:W-:Y:S02]  /*0080*/  SHF.R.S32.HI R0, RZ, 0x1f, R7 ;  /* 0x0000001fff007819 */ /* 0x000fe40000011407 */
[-C--:B------:R-:W-:Y:S02]  /*0090*/  LEA.HI R4, R4, R7.reuse, RZ, 0x9 ;  /* 0x0000000704047211 */ /* 0x080fe400078f48ff */
[----:B------:R-:W-:Y:S02]  /*00a0*/  LEA.HI R0, R0, R7, RZ, 0x4 ;  /* 0x0000000700007211 */ /* 0x000fe400078f20ff */
[----:B------:R-:W-:Y:S02]  /*00b0*/  SHF.R.S32.HI R4, RZ, 0x9, R4 ;  /* 0x00000009ff047819 */ /* 0x000fe40000011404 */
[----:B------:R-:W-:Y:S02]  /*00c0*/  SHF.R.S32.HI R2, RZ, 0x4, R0 ;  /* 0x00000004ff027819 */ /* 0x000fe40000011400 */
[----:B------:R-:W-:Y:S01]  /*00d0*/  LOP3.LUT R0, R0, 0xfffffff0, RZ, 0xc0, !PT ;  /* 0xfffffff000007812 */ /* 0x000fe200078ec0ff */
[----:B------:R-:W-:Y:S01]  /*00e0*/  IMAD.SHL.U32 R4, R4, 0x100, RZ ;  /* 0x0000010004047824 */ /* 0x000fe200078e00ff */
[----:B------:R-:W-:-:S03]  /*00f0*/  LEA.HI R3, R2, R2, RZ, 0x5 ;  /* 0x0000000202037211 */ /* 0x000fc600078f28ff */
[----:B------:R-:W-:Y:S01]  /*0100*/  IMAD.IADD R0, R7, 0x1, -R0 ;  /* 0x0000000107007824 */ /* 0x000fe200078e0a00 */
[----:B------:R-:W-:Y:S02]  /*0110*/  LOP3.LUT R3, R3, 0xffffffe0, RZ, 0xc0, !PT ;  /* 0xffffffe003037812 */ /* 0x000fe400078ec0ff */
[----:B------:R-:W-:-:S03]  /*0120*/  SHF.R.S32.HI R8, RZ, 0x1f, R4 ;  /* 0x0000001fff087819 */ /* 0x000fc60000011404 */
[----:B------:R-:W-:-:S04]  /*0130*/  IMAD.IADD R6, R2, 0x1, -R3 ;  /* 0x0000000102067824 */ /* 0x000fc800078e0a03 */
[C---:B------:R-:W-:Y:S02]  /*0140*/  VIADD R2, R6.reuse, 0xfffffff8 ;  /* 0xfffffff806027836 */ /* 0x040fe40000000000 */
[----:B------:R-:W-:-:S03]  /*0150*/  IMAD.SHL.U32 R5, R6, 0x10, RZ ;  /* 0x0000001006057824 */ /* 0x000fc600078e00ff */
[----:B------:R-:W-:Y:S02]  /*0160*/  ISETP.GE.U32.AND P0, PT, R2, 0x10, PT ;  /* 0x000000100200780c */ /* 0x000fe40003f06070 */
[----:B------:R-:W1:Y:S01]  /*0170*/  LDC.64 R2, c[0x0][0x210] ;  /* 0x00008400ff027b82 */ /* 0x000e620000000a00 */
[----:B------:R-:W-:Y:S02]  /*0180*/  IADD3 R9, P2, P3, R5, R0, R4 ;  /* 0x0000000005097210 */ /* 0x000fe40007b5e004 */
[----:B------:R-:W-:Y:S02]  /*0190*/  SHF.R.S32.HI R0, RZ, 0x1f, R0 ;  /* 0x0000001fff007819 */ /* 0x000fe40000011400 */
[----:B------:R-:W-:Y:S02]  /*01a0*/  SHF.R.S32.HI R5, RZ, 0x1f, R5 ;  /* 0x0000001fff057819 */ /* 0x000fe40000011405 */
[----:B------:R-:W-:Y:S02]  /*01b0*/  ISETP.LT.AND P1, PT, R7, 0x800, !P0 ;  /* 0x000008000700780c */ /* 0x000fe40004721270 */
[----:B------:R-:W-:Y:S01]  /*01c0*/  IADD3.X R0, R5, R0, R8, P2, P3 ;  /* 0x0000000005007210 */ /* 0x000fe200017e6408 */
[----:B------:R-:W-:Y:S01]  /*01d0*/  IMAD.MOV.U32 R8, RZ, RZ, RZ ;  /* 0x000000ffff087224 */ /* 0x000fe200078e00ff */
[----:B------:R-:W-:-:S04]  /*01e0*/  LEA R4, P2, R9, UR4, 0x2 ;  /* 0x0000000409047c11 */ /* 0x000fc8000f8410ff */
[----:B------:R-:W-:Y:S01]  /*01f0*/  LEA.HI.X R5, R9, UR5, R0, 0x2, P2 ;  /* 0x0000000509057c11 */ /* 0x000fe200090f1400 */
[----:B------:R-:W-:Y:S01]  /*0200*/  ULDC.64 UR4, c[0x0][0x208] ;  /* 0x0000820000047ab9 */ /* 0x000fe20000000a00 */
[----:B------:R-:W-:-:S03]  /*0210*/  ISETP.GE.AND P2, PT, R7, 0x800, PT ;  /* 0x000008000700780c */ /* 0x000fc60003f46270 */
[----:B------:R-:W2:Y:S01]  /*0220*/  @P1 LDG.E R8, desc[UR4][R4.64+-0x200] ;  /* 0xfffe000404081981 */ /* 0x000ea2000c1e1900 */
[----:B------:R-:W-:Y:S02]  /*0230*/  IMAD.MOV.U32 R0, RZ, RZ, RZ ;  /* 0x000000ffff007224 */ /* 0x000fe400078e00ff */
[----:B-1----:R-:W-:-:S07]  /*0240*/  IMAD.WIDE R2, R7, 0x4, R2 ;  /* 0x0000000407027825 */ /* 0x002fce00078e0202 */
[----:B------:R-:W3:Y:S01]  /*0250*/  @!P2 LDG.E R0, desc[UR4][R2.64] ;  /* 0x000000040200a981 */ /* 0x000ee2000c1e1900 */
[----:B--2---:R-:W-:Y:S02]  /*0260*/  SEL R8, R8, RZ, P1 ;  /* 0x000000ff08087207 */ /* 0x004fe40000800000 */
[----:B------:R-:W-:Y:S02]  /*0270*/  ISETP.GE.AND P1, PT, R6, 0x8, PT ;  /* 0x000000080600780c */ /* 0x000fe40003f26270 */
[----:B------:R-:W-:-:S04]  /*0280*/  FSEL R8, R8, RZ, !P0 ;  /* 0x000000ff08087208 */ /* 0x000fc80004000000 */
[----:B------:R-:W-:-:S05]  /*0290*/  FSEL R7, R8, RZ, P1 ;  /* 0x000000ff08077208 */ /* 0x000fca0000800000 */
[----:B---3--:R-:W-:Y:S01]  /*02a0*/  FADD R7, R7, R0 ;  /* 0x0000000007077221 */ /* 0x008fe20000000000 */
[----:B------:R-:W-:Y:S06]  /*02b0*/  @P2 EXIT ;  /* 0x000000000000294d */ /* 0x000fec0003800000 */
[----:B------:R-:W-:Y:S01]  /*02c0*/  STG.E desc[UR4][R2.64], R7 ;  /* 0x0000000702007986 */ /* 0x000fe2000c101904 */
[----:B------:R-:W-:Y:S05]  /*02d0*/  EXIT ;  /* 0x000000000000794d */ /* 0x000fea0003800000 */
.L_x_0:
[----:B------:R-:W-:-:S00]  /*02e0*/  BRA `(.L_x_0) ;  /* 0xfffffffc00fc7947 */ /* 0x000fc0000383ffff */
[----:B------:R-:W-:-:S00]  /*02f0*/  NOP ;  /* 0x0000000000007918 */ /* 0x000fc00000000000 */
        /* <DEDUP_REMOVED lines=8> */
.L_x_1:


//--------------------- .nv.constant0.triton_poi_fused_add_cat_7 --------------------------
	.section	.nv.constant0.triton_poi_fused_add_cat_7,"a",@progbits
	.sectionflags	@""
	.align	4
.nv.constant0.triton_poi_fused_add_cat_7:
	.zero		548
